	.headerflags	@"EF_CUDA_TEXMODE_UNIFIED EF_CUDA_64BIT_ADDRESS EF_CUDA_ACCELERATORS EF_CUDA_SM90 EF_CUDA_VIRTUAL_SM(EF_CUDA_SM90)"
	.elftype	@"ET_EXEC"


//--------------------- .nv.info                  --------------------------
	.section	.nv.info,"",@"SHT_CUDA_INFO"
	.align	4


	//----- nvinfo : EIATTR_REGCOUNT
	.align		4
        /*0000*/ 	.byte	0x04, 0x2f
        /*0002*/ 	.short	(.L_1 - .L_0)
	.align		4
.L_0:
        /*0004*/ 	.word	index@(triton_poi_fused_convolution_view_1)
        /*0008*/ 	.word	0x0000000c


	//----- nvinfo : EIATTR_MIN_STACK_SIZE
	.align		4
.L_1:
        /*000c*/ 	.byte	0x04, 0x12
        /*000e*/ 	.short	(.L_3 - .L_2)
	.align		4
.L_2:
        /*0010*/ 	.word	index@(triton_poi_fused_convolution_view_1)
        /*0014*/ 	.word	0x00000000


	//----- nvinfo : EIATTR_FRAME_SIZE
	.align		4
.L_3:
        /*0018*/ 	.byte	0x04, 0x11
        /*001a*/ 	.short	(.L_5 - .L_4)
	.align		4
.L_4:
        /*001c*/ 	.word	index@(triton_poi_fused_convolution_view_1)
        /*0020*/ 	.word	0x00000000


	//----- nvinfo : EIATTR_MIN_STACK_SIZE
	.align		4
.L_5:
        /*0024*/ 	.byte	0x04, 0x12
        /*0026*/ 	.short	(.L_7 - .L_6)
	.align		4
.L_6:
        /*0028*/ 	.word	index@(triton_poi_fused_convolution_view_1)
        /*002c*/ 	.word	0x00000000
.L_7:


//--------------------- .nv.info.triton_poi_fused_convolution_view_1 --------------------------
	.section	.nv.info.triton_poi_fused_convolution_view_1,"",@"SHT_CUDA_INFO"
	.sectionflags	@""
	.align	4


	//----- nvinfo : EIATTR_CUDA_API_VERSION
	.align		4
        /*0000*/ 	.byte	0x04, 0x37
        /*0002*/ 	.short	(.L_9 - .L_8)
.L_8:
        /*0004*/ 	.word	0x0000007c


	//----- nvinfo : EIATTR_KPARAM_INFO
	.align		4
.L_9:
        /*0008*/ 	.byte	0x04, 0x17
        /*000a*/ 	.short	(.L_11 - .L_10)
.L_10:
        /*000c*/ 	.word	0x00000000
        /*0010*/ 	.short	0x0002
        /*0012*/ 	.short	0x0010
        /*0014*/ 	.byte	0x00, 0xf0, 0x11, 0x00


	//----- nvinfo : EIATTR_KPARAM_INFO
	.align		4
.L_11:
        /*0018*/ 	.byte	0x04, 0x17
        /*001a*/ 	.short	(.L_13 - .L_12)
.L_12:
        /*001c*/ 	.word	0x00000000
        /*0020*/ 	.short	0x0001
        /*0022*/ 	.short	0x0008
        /*0024*/ 	.byte	0x00, 0xf4, 0x21, 0x00


	//----- nvinfo : EIATTR_KPARAM_INFO
	.align		4
.L_13:
        /*0028*/ 	.byte	0x04, 0x17
        /*002a*/ 	.short	(.L_15 - .L_14)
.L_14:
        /*002c*/ 	.word	0x00000000
        /*0030*/ 	.short	0x0000
        /*0032*/ 	.short	0x0000
        /*0034*/ 	.byte	0x00, 0xf4, 0x21, 0x00


	//----- nvinfo : EIATTR_SPARSE_MMA_MASK
	.align		4
.L_15:
        /*0038*/ 	.byte	0x03, 0x50
        /*003a*/ 	.short	0x0000


	//----- nvinfo : EIATTR_MAXREG_COUNT
	.align		4
        /*003c*/ 	.byte	0x03, 0x1b
        /*003e*/ 	.short	0x00ff


	//----- nvinfo : EIATTR_EXIT_INSTR_OFFSETS
	.align		4
        /*0040*/ 	.byte	0x04, 0x1c
        /*0042*/ 	.short	(.L_17 - .L_16)


	//   ....[0]....
.L_16:
        /*0044*/ 	.word	0x00000170


	//----- nvinfo : EIATTR_REQNTID
	.align		4
.L_17:
        /*0048*/ 	.byte	0x04, 0x10
        /*004a*/ 	.short	(.L_19 - .L_18)
.L_18:
        /*004c*/ 	.word	0x00000100
        /*0050*/ 	.word	0x00000001
        /*0054*/ 	.word	0x00000001


	//----- nvinfo : EIATTR_CBANK_PARAM_SIZE
	.align		4
.L_19:
        /*0058*/ 	.byte	0x03, 0x19
        /*005a*/ 	.short	0x0014


	//----- nvinfo : EIATTR_PARAM_CBANK
	.align		4
        /*005c*/ 	.byte	0x04, 0x0a
        /*005e*/ 	.short	(.L_21 - .L_20)
	.align		4
.L_20:
        /*0060*/ 	.word	index@(.nv.constant0.triton_poi_fused_convolution_view_1)
        /*0064*/ 	.short	0x0210
        /*0066*/ 	.short	0x0014


	//----- nvinfo : EIATTR_SW_WAR
	.align		4
.L_21:
        /*0068*/ 	.byte	0x04, 0x36
        /*006a*/ 	.short	(.L_23 - .L_22)
.L_22:
        /*006c*/ 	.word	0x00000008
.L_23:


//--------------------- .nv.callgraph             --------------------------
	.section	.nv.callgraph,"",@"SHT_CUDA_CALLGRAPH"
	.align	4
	.sectionentsize	8
	.align		4
        /*0000*/ 	.word	0x00000000
	.align		4
        /*0004*/ 	.word	0xffffffff
	.align		4
        /*0008*/ 	.word	0x00000000
	.align		4
        /*000c*/ 	.word	0xfffffffe
	.align		4
        /*0010*/ 	.word	0x00000000
	.align		4
        /*0014*/ 	.word	0xfffffffd
	.align		4
        /*0018*/ 	.word	0x00000000
	.align		4
        /*001c*/ 	.word	0xfffffffc


//--------------------- .text.triton_poi_fused_convolution_view_1 --------------------------
	.section	.text.triton_poi_fused_convolution_view_1,"ax",@progbits
	.align	128
        .global         triton_poi_fused_convolution_view_1
        .type           triton_poi_fused_convolution_view_1,@function
        .size           triton_poi_fused_convolution_view_1,(.L_x_1 - triton_poi_fused_convolution_view_1)
        .other          triton_poi_fused_convolution_view_1,@"STO_CUDA_ENTRY STV_DEFAULT"
triton_poi_fused_convolution_view_1:
.text.triton_poi_fused_convolution_view_1:
[----:B------:R-:W-:Y:S01]  /*0000*/  LDC R1, c[0x0][0x28] ;  /* 0x00000a00ff017b82 */ /* 0x000fe20000000800 */
[----:B------:R-:W1:Y:S01]  /*0010*/  S2R R0, SR_TID.X ;  /* 0x0000000000007919 */ /* 0x000e620000002100 */
[----:B------:R-:W-:-:S06]  /*0020*/  HFMA2.MMA R6, -RZ, RZ, 0, 0 ;  /* 0x00000000ff067435 */ /* 0x000fcc00000001ff */
[----:B------:R-:W2:Y:S01]  /*0030*/  LDC.64 R4, c[0x0][0x218] ;  /* 0x00008600ff047b82 */ /* 0x000ea20000000a00 */
[----:B------:R-:W-:Y:S01]  /*0040*/  ULDC.64 UR4, c[0x0][0x208] ;  /* 0x0000820000047ab9 */ /* 0x000fe20000000a00 */
[----:B------:R-:W3:Y:S06]  /*0050*/  S2R R7, SR_CTAID.X ;  /* 0x0000000000077919 */ /* 0x000eec0000002500 */
[----:B------:R-:W4:Y:S01]  /*0060*/  LDC.64 R2, c[0x0][0x210] ;  /* 0x00008400ff027b82 */ /* 0x000f220000000a00 */
[----:B-1----:R-:W-:-:S05]  /*0070*/  IMAD.SHL.U32 R0, R0, 0x2, RZ ;  /* 0x0000000200007824 */ /* 0x002fca00078e00ff */
[----:B------:R-:W-:-:S05]  /*0080*/  LOP3.LUT R0, R0, 0x1fe, RZ, 0xc0, !PT ;  /* 0x000001fe00007812 */ /* 0x000fca00078ec0ff */
[----:B---3--:R-:W-:-:S04]  /*0090*/  IMAD R7, R7, 0x200, R0 ;  /* 0x0000020007077824 */ /* 0x008fc800078e0200 */
[----:B------:R-:W-:-:S04]  /*00a0*/  IMAD.HI R0, R7, -0x779bd671, R6 ;  /* 0x8864298f07007827 */ /* 0x000fc800078e0206 */
[----:B----4-:R-:W-:Y:S01]  /*00b0*/  IMAD.WIDE R2, R7, 0x4, R2 ;  /* 0x0000000407027825 */ /* 0x010fe200078e0202 */
[----:B------:R-:W-:-:S04]  /*00c0*/  SHF.R.U32.HI R9, RZ, 0x1f, R0 ;  /* 0x0000001fff097819 */ /* 0x000fc80000011600 */
[----:B------:R-:W-:Y:S01]  /*00d0*/  LEA.HI.SX32 R9, R0, R9, 0x15 ;  /* 0x0000000900097211 */ /* 0x000fe200078faaff */
[----:B------:R-:W3:Y:S03]  /*00e0*/  LDG.E.64 R6, desc[UR4][R2.64] ;  /* 0x0000000402067981 */ /* 0x000ee6000c1e1b00 */
[----:B------:R-:W-:-:S04]  /*00f0*/  LEA.HI R0, R9, R9, RZ, 0xa ;  /* 0x0000000909007211 */ /* 0x000fc800078f50ff */
[----:B------:R-:W-:-:S04]  /*0100*/  LOP3.LUT R0, R0, 0xfffffc00, RZ, 0xc0, !PT ;  /* 0xfffffc0000007812 */ /* 0x000fc800078ec0ff */
[----:B------:R-:W-:-:S05]  /*0110*/  IADD3 R9, R9, -R0, RZ ;  /* 0x8000000009097210 */ /* 0x000fca0007ffe0ff */
[----:B--2---:R-:W-:-:S06]  /*0120*/  IMAD.WIDE R4, R9, 0x4, R4 ;  /* 0x0000000409047825 */ /* 0x004fcc00078e0204 */
[----:B------:R-:W3:Y:S02]  /*0130*/  LDG.E.EL R4, desc[UR4][R4.64] ;  /* 0x0000000404047981 */ /* 0x000ee4000c2e1900 */
[--C-:B---3--:R-:W-:Y:S01]  /*0140*/  FADD R6, R6, R4.reuse ;  /* 0x0000000406067221 */ /* 0x108fe20000000000 */
[----:B------:R-:W-:-:S05]  /*0150*/  FADD R7, R7, R4 ;  /* 0x0000000407077221 */ /* 0x000fca0000000000 */
[----:B------:R-:W-:Y:S01]  /*0160*/  STG.E.64 desc[UR4][R2.64], R6 ;  /* 0x0000000602007986 */ /* 0x000fe2000c101b04 */
[----:B------:R-:W-:Y:S05]  /*0170*/  EXIT ;  /* 0x000000000000794d */ /* 0x000fea0003800000 */
.L_x_0:
[----:B------:R-:W-:-:S00]  /*0180*/  BRA `(.L_x_0) ;  /* 0xfffffffc00fc7947 */ /* 0x000fc0000383ffff */
[----:B------:R-:W-:-:S00]  /*0190*/  NOP ;  /* 0x0000000000007918 */ /* 0x000fc00000000000 */
        /* <DEDUP_REMOVED lines=14> */
.L_x_1:


//--------------------- .nv.constant0.triton_poi_fused_convolution_view_1 --------------------------
	.section	.nv.constant0.triton_poi_fused_convolution_view_1,"a",@progbits
	.sectionflags	@""
	.align	4
.nv.constant0.triton_poi_fused_convolution_view_1:
	.zero		548
